//
// Generated by NVIDIA NVVM Compiler
//
// Compiler Build ID: CL-36424714
// Cuda compilation tools, release 13.0, V13.0.88
// Based on NVVM 20.0.0
//

.version 9.0
.target sm_100
.address_size 64

	// .globl	_Z11vecMultiplyPi

.visible .entry _Z11vecMultiplyPi(
	.param .u64 .ptr .align 1 _Z11vecMultiplyPi_param_0
)
{
	.reg .pred 	%p<6>;
	.reg .b32 	%r<33>;
	.reg .b64 	%rd<17>;

	ld.param.u64 	%rd8, [_Z11vecMultiplyPi_param_0];
	cvta.to.global.u64 	%rd1, %rd8;
	mov.u32 	%r1, %tid.x;
	mul.lo.s32 	%r13, %r1, 1314;
	shr.u32 	%r2, %r13, 8;
	add.s32 	%r14, %r13, 1314;
	shr.u32 	%r3, %r14, 8;
	add.s32 	%r15, %r3, -1;
	setp.ge.u32 	%p1, %r2, %r15;
	@%p1 bra 	$L__BB0_7;
	not.b32 	%r16, %r2;
	add.s32 	%r17, %r3, %r16;
	and.b32  	%r4, %r17, 3;
	setp.eq.s32 	%p2, %r4, 0;
	mov.u32 	%r31, %r2;
	@%p2 bra 	$L__BB0_4;
	cvt.u64.u32 	%rd9, %r1;
	mul.lo.s64 	%rd10, %rd9, 1314;
	shr.u64 	%rd11, %rd10, 6;
	and.b64  	%rd12, %rd11, 32764;
	add.s64 	%rd15, %rd1, %rd12;
	neg.s32 	%r30, %r4;
	add.s32 	%r31, %r2, %r4;
$L__BB0_3:
	.pragma "nounroll";
	ld.global.u32 	%r18, [%rd15];
	shl.b32 	%r19, %r18, 1;
	st.global.u32 	[%rd15], %r19;
	add.s64 	%rd15, %rd15, 4;
	add.s32 	%r30, %r30, 1;
	setp.ne.s32 	%p3, %r30, 0;
	@%p3 bra 	$L__BB0_3;
$L__BB0_4:
	sub.s32 	%r20, %r3, %r2;
	add.s32 	%r21, %r20, -2;
	setp.lt.u32 	%p4, %r21, 3;
	@%p4 bra 	$L__BB0_7;
	sub.s32 	%r32, %r31, %r3;
	mul.wide.u32 	%rd13, %r31, 4;
	add.s64 	%rd14, %rd13, %rd1;
	add.s64 	%rd16, %rd14, 8;
$L__BB0_6:
	ld.global.u32 	%r22, [%rd16+-8];
	shl.b32 	%r23, %r22, 1;
	st.global.u32 	[%rd16+-8], %r23;
	ld.global.u32 	%r24, [%rd16+-4];
	shl.b32 	%r25, %r24, 1;
	st.global.u32 	[%rd16+-4], %r25;
	ld.global.u32 	%r26, [%rd16];
	shl.b32 	%r27, %r26, 1;
	st.global.u32 	[%rd16], %r27;
	ld.global.u32 	%r28, [%rd16+4];
	shl.b32 	%r29, %r28, 1;
	st.global.u32 	[%rd16+4], %r29;
	add.s32 	%r32, %r32, 4;
	add.s64 	%rd16, %rd16, 16;
	setp.ne.s32 	%p5, %r32, -1;
	@%p5 bra 	$L__BB0_6;
$L__BB0_7:
	ret;

}


// ===== COMPILED SASS (sm_100) =====

	.target	sm_100

	.elftype	@"ET_EXEC"


//--------------------- .note.nv.tkinfo           --------------------------
	.section	.note.nv.tkinfo,"",@"SHT_NOTE"
	.sectionflags	@"SHF_NOTE_NV_TKINFO"
	.tkinfo
        /*0018*/ 	.word	0x00000002
        /*0030*/ 	.string	""
        /*0030*/ 	.string	"ptxas"
        /*0030*/ 	.string	"Cuda compilation tools, release 13.0, V13.0.88"
        /*0030*/ 	.string	"Build cuda_13.0.r13.0/compiler.36424714_0"
        /*0030*/ 	.string	"-arch sm_100 -m 64 "



//--------------------- .note.nv.cuinfo           --------------------------
	.section	.note.nv.cuinfo,"",@"SHT_NOTE"
	.sectionflags	@"SHF_NOTE_NV_CUINFO"
        /*0018*/ 	.short	0x0002
        /*001a*/ 	.short	0x0064
        /*001c*/ 	.short	0x0082
	.zero		2


//--------------------- .nv.info                  --------------------------
	.section	.nv.info,"",@"SHT_CUDA_INFO"
	.align	4


	//----- nvinfo : EIATTR_REGCOUNT
	.align		4
        /*0000*/ 	.byte	0x04, 0x2f
        /*0002*/ 	.short	(.L_1 - .L_0)
	.align		4
.L_0:
        /*0004*/ 	.word	index@(_Z11vecMultiplyPi)
        /*0008*/ 	.word	0x0000001e


	//----- nvinfo : EIATTR_FRAME_SIZE
	.align		4
.L_1:
        /*000c*/ 	.byte	0x04, 0x11
        /*000e*/ 	.short	(.L_3 - .L_2)
	.align		4
.L_2:
        /*0010*/ 	.word	index@(_Z11vecMultiplyPi)
        /*0014*/ 	.word	0x00000000


	//----- nvinfo : EIATTR_MIN_STACK_SIZE
	.align		4
.L_3:
        /*0018*/ 	.byte	0x04, 0x12
        /*001a*/ 	.short	(.L_5 - .L_4)
	.align		4
.L_4:
        /*001c*/ 	.word	index@(_Z11vecMultiplyPi)
        /*0020*/ 	.word	0x00000000
.L_5:


//--------------------- .nv.compat                --------------------------
	.section	.nv.compat,"",@"SHT_CUDA_COMPAT_INFO"
	.align	4
        /*0000*/ 	.byte	0x02, 0x09, 0x00, 0x00, 0x02, 0x02, 0x01, 0x00, 0x02, 0x05, 0x05, 0x00, 0x03, 0x07, 0x01, 0x01
        /*0010*/ 	.byte	0x02, 0x03, 0x00, 0x00, 0x02, 0x06, 0x01, 0x00, 0x04, 0x0b, 0x08, 0x00, 0x09, 0x00, 0x00, 0x00
        /*0020*/ 	.byte	0x00, 0x00, 0x00, 0x00


//--------------------- .nv.info._Z11vecMultiplyPi --------------------------
	.section	.nv.info._Z11vecMultiplyPi,"",@"SHT_CUDA_INFO"
	.sectionflags	@""
	.align	4


	//----- nvinfo : EIATTR_CUDA_API_VERSION
	.align		4
        /*0000*/ 	.byte	0x04, 0x37
        /*0002*/ 	.short	(.L_7 - .L_6)
.L_6:
        /*0004*/ 	.word	0x00000082


	//----- nvinfo : EIATTR_KPARAM_INFO
	.align		4
.L_7:
        /*0008*/ 	.byte	0x04, 0x17
        /*000a*/ 	.short	(.L_9 - .L_8)
.L_8:
        /*000c*/ 	.word	0x00000000
        /*0010*/ 	.short	0x0000
        /*0012*/ 	.short	0x0000
        /*0014*/ 	.byte	0x00, 0xf5, 0x21, 0x00


	//----- nvinfo : EIATTR_SPARSE_MMA_MASK
	.align		4
.L_9:
        /*0018*/ 	.byte	0x03, 0x50
        /*001a*/ 	.short	0x0000


	//----- nvinfo : EIATTR_MAXREG_COUNT
	.align		4
        /*001c*/ 	.byte	0x03, 0x1b
        /*001e*/ 	.short	0x00ff


	//----- nvinfo : EIATTR_MERCURY_ISA_VERSION
	.align		4
        /*0020*/ 	.byte	0x03, 0x5f
        /*0022*/ 	.short	0x0101


	//----- nvinfo : EIATTR_VRC_CTA_INIT_COUNT
	.align		4
        /*0024*/ 	.byte	0x02, 0x4a
	.zero		1
	.zero		1


	//----- nvinfo : EIATTR_EXIT_INSTR_OFFSETS
	.align		4
        /*0028*/ 	.byte	0x04, 0x1c
        /*002a*/ 	.short	(.L_11 - .L_10)


	//   ....[0]....
.L_10:
        /*002c*/ 	.word	0x00000080


	//   ....[1]....
        /*0030*/ 	.word	0x00000260


	//   ....[2]....
        /*0034*/ 	.word	0x00000910


	//   ....[3]....
        /*0038*/ 	.word	0x00000a60


	//----- nvinfo : EIATTR_CRS_STACK_SIZE
	.align		4
.L_11:
        /*003c*/ 	.byte	0x04, 0x1e
        /*003e*/ 	.short	(.L_13 - .L_12)
.L_12:
        /*0040*/ 	.word	0x00000000


	//----- nvinfo : EIATTR_CBANK_PARAM_SIZE
	.align		4
.L_13:
        /*0044*/ 	.byte	0x03, 0x19
        /*0046*/ 	.short	0x0008


	//----- nvinfo : EIATTR_PARAM_CBANK
	.align		4
        /*0048*/ 	.byte	0x04, 0x0a
        /*004a*/ 	.short	(.L_15 - .L_14)
	.align		4
.L_14:
        /*004c*/ 	.word	index@(.nv.constant0._Z11vecMultiplyPi)
        /*0050*/ 	.short	0x0380
        /*0052*/ 	.short	0x0008


	//----- nvinfo : EIATTR_SW_WAR
	.align		4
.L_15:
        /*0054*/ 	.byte	0x04, 0x36
        /*0056*/ 	.short	(.L_17 - .L_16)
.L_16:
        /*0058*/ 	.word	0x00000008
.L_17:


//--------------------- .nv.callgraph             --------------------------
	.section	.nv.callgraph,"",@"SHT_CUDA_CALLGRAPH"
	.align	4
	.sectionentsize	8
	.align		4
        /*0000*/ 	.word	0x00000000
	.align		4
        /*0004*/ 	.word	0xffffffff
	.align		4
        /*0008*/ 	.word	0x00000000
	.align		4
        /*000c*/ 	.word	0xfffffffe
	.align		4
        /*0010*/ 	.word	0x00000000
	.align		4
        /*0014*/ 	.word	0xfffffffd
	.align		4
        /*0018*/ 	.word	0x00000000
	.align		4
        /*001c*/ 	.word	0xfffffffc


//--------------------- .text._Z11vecMultiplyPi   --------------------------
	.section	.text._Z11vecMultiplyPi,"ax",@progbits
	.align	128
        .global         _Z11vecMultiplyPi
        .type           _Z11vecMultiplyPi,@function
        .size           _Z11vecMultiplyPi,(.L_x_11 - _Z11vecMultiplyPi)
        .other          _Z11vecMultiplyPi,@"STO_CUDA_ENTRY STV_DEFAULT"
_Z11vecMultiplyPi:
.text._Z11vecMultiplyPi:
[----:B------:R-:W-:Y:S01]  /*0000*/  LDC R1, c[0x0][0x37c] ;  /* 0x0000df00ff017b82 */ /* 0x000fe20000000800 */
[----:B------:R-:W0:Y:S02]  /*0010*/  S2R R4, SR_TID.X ;  /* 0x0000000000047919 */ /* 0x000e240000002100 */
[----:B0-----:R-:W-:-:S04]  /*0020*/  IMAD R0, R4, 0x522, RZ ;  /* 0x0000052204007824 */ /* 0x001fc800078e02ff */
[----:B------:R-:W-:Y:S01]  /*0030*/  VIADD R2, R0, 0x522 ;  /* 0x0000052200027836 */ /* 0x000fe20000000000 */
[----:B------:R-:W-:-:S04]  /*0040*/  SHF.R.U32.HI R0, RZ, 0x8, R0 ;  /* 0x00000008ff007819 */ /* 0x000fc80000011600 */
[----:B------:R-:W-:-:S05]  /*0050*/  SHF.R.U32.HI R5, RZ, 0x8, R2 ;  /* 0x00000008ff057819 */ /* 0x000fca0000011602 */
[----:B------:R-:W-:-:S05]  /*0060*/  VIADD R3, R5, 0xffffffff ;  /* 0xffffffff05037836 */ /* 0x000fca0000000000 */
[----:B------:R-:W-:-:S13]  /*0070*/  ISETP.GE.U32.AND P0, PT, R0, R3, PT ;  /* 0x000000030000720c */ /* 0x000fda0003f06070 */
[----:B------:R-:W-:Y:S05]  /*0080*/  @P0 EXIT ;  /* 0x000000000000094d */ /* 0x000fea0003800000 */
[----:B------:R-:W-:Y:S01]  /*0090*/  LOP3.LUT R2, RZ, R0, RZ, 0x33, !PT ;  /* 0x00000000ff027212 */ /* 0x000fe200078e33ff */
[----:B------:R-:W0:Y:S01]  /*00a0*/  LDCU.64 UR6, c[0x0][0x358] ;  /* 0x00006b00ff0677ac */ /* 0x000e220008000a00 */
[C---:B------:R-:W-:Y:S01]  /*00b0*/  IADD3 R3, PT, PT, R5.reuse, -0x2, -R0 ;  /* 0xfffffffe05037810 */ /* 0x040fe20007ffe800 */
[----:B------:R-:W-:Y:S02]  /*00c0*/  BSSY.RECONVERGENT B0, `(.L_x_0) ;  /* 0x0000019000007945 */ /* 0x000fe40003800200 */
[----:B------:R-:W-:Y:S01]  /*00d0*/  IMAD.IADD R2, R5, 0x1, R2 ;  /* 0x0000000105027824 */ /* 0x000fe200078e0202 */
[----:B------:R-:W-:-:S04]  /*00e0*/  ISETP.GE.U32.AND P0, PT, R3, 0x3, PT ;  /* 0x000000030300780c */ /* 0x000fc80003f06070 */
[----:B------:R-:W-:-:S13]  /*00f0*/  LOP3.LUT P1, R7, R2, 0x3, RZ, 0xc0, !PT ;  /* 0x0000000302077812 */ /* 0x000fda000782c0ff */
[----:B0-----:R-:W-:Y:S05]  /*0100*/  @!P1 BRA `(.L_x_1) ;  /* 0x0000000000509947 */ /* 0x001fea0003800000 */
[----:B------:R-:W0:Y:S01]  /*0110*/  LDCU.64 UR8, c[0x0][0x380] ;  /* 0x00007000ff0877ac */ /* 0x000e220008000a00 */
[----:B------:R-:W-:Y:S01]  /*0120*/  IMAD.WIDE.U32 R2, R4, 0x522, RZ ;  /* 0x0000052204027825 */ /* 0x000fe200078e00ff */
[----:B------:R-:W-:-:S03]  /*0130*/  UMOV UR4, URZ ;  /* 0x000000ff00047c82 */ /* 0x000fc60008000000 */
[--C-:B------:R-:W-:Y:S01]  /*0140*/  IMAD.IADD R0, R0, 0x1, R7.reuse ;  /* 0x0000000100007824 */ /* 0x100fe200078e0207 */
[----:B------:R-:W-:Y:S01]  /*0150*/  IADD3 R3, PT, PT, R3, UR4, RZ ;  /* 0x0000000403037c10 */ /* 0x000fe2000fffe0ff */
[----:B------:R-:W-:-:S03]  /*0160*/  IMAD.MOV R7, RZ, RZ, -R7 ;  /* 0x000000ffff077224 */ /* 0x000fc600078e0a07 */
[----:B------:R-:W-:-:S04]  /*0170*/  SHF.R.U64 R4, R2, 0x6, R3 ;  /* 0x0000000602047819 */ /* 0x000fc80000001203 */
[----:B------:R-:W-:-:S04]  /*0180*/  LOP3.LUT R4, R4, 0x7ffc, RZ, 0xc0, !PT ;  /* 0x00007ffc04047812 */ /* 0x000fc800078ec0ff */
[----:B0-----:R-:W-:-:S05]  /*0190*/  IADD3 R4, P1, PT, R4, UR8, RZ ;  /* 0x0000000804047c10 */ /* 0x001fca000ff3e0ff */
[----:B------:R-:W-:-:S08]  /*01a0*/  IMAD.X R11, RZ, RZ, UR9, P1 ;  /* 0x00000009ff0b7e24 */ /* 0x000fd000088e06ff */
.L_x_2:
[----:B0-----:R-:W-:Y:S01]  /*01b0*/  MOV R2, R4 ;  /* 0x0000000400027202 */ /* 0x001fe20000000f00 */
[----:B------:R-:W-:-:S05]  /*01c0*/  IMAD.MOV.U32 R3, RZ, RZ, R11 ;  /* 0x000000ffff037224 */ /* 0x000fca00078e000b */
[----:B------:R-:W2:Y:S01]  /*01d0*/  LDG.E R4, desc[UR6][R2.64] ;  /* 0x0000000602047981 */ /* 0x000ea2000c1e1900 */
[----:B------:R-:W-:-:S05]  /*01e0*/  VIADD R7, R7, 0x1 ;  /* 0x0000000107077836 */ /* 0x000fca0000000000 */
[----:B------:R-:W-:Y:S01]  /*01f0*/  ISETP.NE.AND P1, PT, R7, RZ, PT ;  /* 0x000000ff0700720c */ /* 0x000fe20003f25270 */
[----:B--2---:R-:W-:Y:S01]  /*0200*/  IMAD.SHL.U32 R9, R4, 0x2, RZ ;  /* 0x0000000204097824 */ /* 0x004fe200078e00ff */
[----:B------:R-:W-:-:S04]  /*0210*/  IADD3 R4, P2, PT, R2, 0x4, RZ ;  /* 0x0000000402047810 */ /* 0x000fc80007f5e0ff */
[----:B------:R0:W-:Y:S01]  /*0220*/  STG.E desc[UR6][R2.64], R9 ;  /* 0x0000000902007986 */ /* 0x0001e2000c101906 */
[----:B------:R-:W-:-:S06]  /*0230*/  IADD3.X R11, PT, PT, RZ, R3, RZ, P2, !PT ;  /* 0x00000003ff0b7210 */ /* 0x000fcc00017fe4ff */
[----:B------:R-:W-:Y:S05]  /*0240*/  @P1 BRA `(.L_x_2) ;  /* 0xfffffffc00d81947 */ /* 0x000fea000383ffff */
.L_x_1:
[----:B------:R-:W-:Y:S05]  /*0250*/  BSYNC.RECONVERGENT B0 ;  /* 0x0000000000007941 */ /* 0x000fea0003800200 */
.L_x_0:
[----:B------:R-:W-:Y:S05]  /*0260*/  @!P0 EXIT ;  /* 0x000000000000894d */ /* 0x000fea0003800000 */
[----:B0-----:R-:W0:Y:S01]  /*0270*/  LDC.64 R2, c[0x0][0x380] ;  /* 0x0000e000ff027b82 */ /* 0x001e220000000a00 */
[----:B------:R-:W-:Y:S01]  /*0280*/  BSSY.RECONVERGENT B0, `(.L_x_3) ;  /* 0x000006a000007945 */ /* 0x000fe20003800200 */
[----:B0-----:R-:W-:-:S04]  /*0290*/  IMAD.WIDE.U32 R2, R0, 0x4, R2 ;  /* 0x0000000400027825 */ /* 0x001fc800078e0002 */
[----:B------:R-:W-:Y:S01]  /*02a0*/  IMAD.IADD R0, R0, 0x1, -R5 ;  /* 0x0000000100007824 */ /* 0x000fe200078e0a05 */
[----:B------:R-:W-:-:S04]  /*02b0*/  IADD3 R2, P1, PT, R2, 0x8, RZ ;  /* 0x0000000802027810 */ /* 0x000fc80007f3e0ff */
[----:B------:R-:W-:Y:S01]  /*02c0*/  ISETP.GE.AND P0, PT, R0, -0x1, PT ;  /* 0xffffffff0000780c */ /* 0x000fe20003f06270 */
[----:B------:R-:W-:-:S12]  /*02d0*/  IMAD.X R3, RZ, RZ, R3, P1 ;  /* 0x000000ffff037224 */ /* 0x000fd800008e0603 */
[----:B------:R-:W-:Y:S05]  /*02e0*/  @P0 BRA `(.L_x_4) ;  /* 0x00000004008c0947 */ /* 0x000fea0003800000 */
[----:B------:R-:W-:Y:S01]  /*02f0*/  IADD3 R4, PT, PT, -R0, -0x1, RZ ;  /* 0xffffffff00047810 */ /* 0x000fe20007ffe1ff */
[----:B------:R-:W-:Y:S01]  /*0300*/  BSSY.RECONVERGENT B1, `(.L_x_5) ;  /* 0x000003c000017945 */ /* 0x000fe20003800200 */
[----:B------:R-:W-:Y:S02]  /*0310*/  PLOP3.LUT P0, PT, PT, PT, PT, 0x80, 0x8 ;  /* 0x000000000008781c */ /* 0x000fe40003f0f070 */
[----:B------:R-:W-:-:S13]  /*0320*/  ISETP.GT.AND P1, PT, R4, 0xc, PT ;  /* 0x0000000c0400780c */ /* 0x000fda0003f24270 */
[----:B------:R-:W-:Y:S05]  /*0330*/  @!P1 BRA `(.L_x_6) ;  /* 0x0000000000e09947 */ /* 0x000fea0003800000 */
[----:B------:R-:W-:-:S13]  /*0340*/  PLOP3.LUT P0, PT, PT, PT, PT, 0x8, 0x80 ;  /* 0x000000000080781c */ /* 0x000fda0003f0e170 */
.L_x_7:
[----:B------:R-:W2:Y:S04]  /*0350*/  LDG.E R9, desc[UR6][R2.64+-0x8] ;  /* 0xfffff80602097981 */ /* 0x000ea8000c1e1900 */
[----:B------:R-:W3:Y:S04]  /*0360*/  LDG.E R12, desc[UR6][R2.64] ;  /* 0x00000006020c7981 */ /* 0x000ee8000c1e1900 */
[----:B------:R-:W4:Y:S04]  /*0370*/  LDG.E R10, desc[UR6][R2.64+-0x4] ;  /* 0xfffffc06020a7981 */ /* 0x000f28000c1e1900 */
[----:B------:R-:W5:Y:S04]  /*0380*/  LDG.E R14, desc[UR6][R2.64+0x4] ;  /* 0x00000406020e7981 */ /* 0x000f68000c1e1900 */
        /* <DEDUP_REMOVED lines=11> */
[----:B------:R-:W5:Y:S01]  /*0440*/  LDG.E R5, desc[UR6][R2.64+0x34] ;  /* 0x0000340602057981 */ /* 0x000f62000c1e1900 */
[----:B------:R-:W-:-:S05]  /*0450*/  VIADD R0, R0, 0x10 ;  /* 0x0000001000007836 */ /* 0x000fca0000000000 */
[----:B------:R-:W-:Y:S01]  /*0460*/  ISETP.GE.AND P1, PT, R0, -0xd, PT ;  /* 0xfffffff30000780c */ /* 0x000fe20003f26270 */
[----:B--2---:R-:W-:Y:S02]  /*0470*/  IMAD.SHL.U32 R9, R9, 0x2, RZ ;  /* 0x0000000209097824 */ /* 0x004fe400078e00ff */
[----:B---3--:R-:W-:-:S03]  /*0480*/  IMAD.SHL.U32 R13, R12, 0x2, RZ ;  /* 0x000000020c0d7824 */ /* 0x008fc600078e00ff */
[----:B------:R0:W-:Y:S01]  /*0490*/  STG.E desc[UR6][R2.64+-0x8], R9 ;  /* 0xfffff80902007986 */ /* 0x0001e2000c101906 */
[----:B----4-:R-:W-:-:S03]  /*04a0*/  SHF.L.U32 R11, R10, 0x1, RZ ;  /* 0x000000010a0b7819 */ /* 0x010fc600000006ff */
[----:B------:R1:W-:Y:S01]  /*04b0*/  STG.E desc[UR6][R2.64], R13 ;  /* 0x0000000d02007986 */ /* 0x0003e2000c101906 */
[----:B-----5:R-:W-:-:S03]  /*04c0*/  IMAD.SHL.U32 R15, R14, 0x2, RZ ;  /* 0x000000020e0f7824 */ /* 0x020fc600078e00ff */
[----:B------:R-:W-:Y:S01]  /*04d0*/  STG.E desc[UR6][R2.64+-0x4], R11 ;  /* 0xfffffc0b02007986 */ /* 0x000fe2000c101906 */
[----:B0-----:R-:W-:-:S03]  /*04e0*/  IMAD.SHL.U32 R9, R20, 0x2, RZ ;  /* 0x0000000214097824 */ /* 0x001fc600078e00ff */
[----:B------:R-:W-:Y:S01]  /*04f0*/  STG.E desc[UR6][R2.64+0x4], R15 ;  /* 0x0000040f02007986 */ /* 0x000fe2000c101906 */
[----:B-1----:R-:W-:Y:S01]  /*0500*/  IMAD.SHL.U32 R13, R4, 0x2, RZ ;  /* 0x00000002040d7824 */ /* 0x002fe200078e00ff */
[----:B------:R-:W-:Y:S02]  /*0510*/  IADD3 R4, P2, PT, R2, 0x40, RZ ;  /* 0x0000004002047810 */ /* 0x000fe40007f5e0ff */
[----:B------:R0:W-:Y:S01]  /*0520*/  STG.E desc[UR6][R2.64+0x10], R9 ;  /* 0x0000100902007986 */ /* 0x0001e2000c101906 */
[----:B------:R-:W-:Y:S01]  /*0530*/  IMAD.SHL.U32 R17, R16, 0x2, RZ ;  /* 0x0000000210117824 */ /* 0x000fe200078e00ff */
[----:B------:R-:W-:Y:S01]  /*0540*/  SHF.L.U32 R19, R18, 0x1, RZ ;  /* 0x0000000112137819 */ /* 0x000fe200000006ff */
[----:B------:R-:W-:Y:S01]  /*0550*/  IMAD.SHL.U32 R21, R21, 0x2, RZ ;  /* 0x0000000215157824 */ /* 0x000fe200078e00ff */
[----:B0-----:R-:W-:Y:S02]  /*0560*/  IADD3.X R9, PT, PT, RZ, R3, RZ, P2, !PT ;  /* 0x00000003ff097210 */ /* 0x001fe400017fe4ff */
[----:B------:R-:W-:Y:S01]  /*0570*/  SHF.L.U32 R23, R22, 0x1, RZ ;  /* 0x0000000116177819 */ /* 0x000fe200000006ff */
[----:B------:R-:W-:-:S02]  /*0580*/  IMAD.SHL.U32 R25, R24, 0x2, RZ ;  /* 0x0000000218197824 */ /* 0x000fc400078e00ff */
[----:B------:R-:W-:Y:S01]  /*0590*/  IMAD.SHL.U32 R27, R26, 0x2, RZ ;  /* 0x000000021a1b7824 */ /* 0x000fe200078e00ff */
[----:B------:R-:W-:Y:S01]  /*05a0*/  SHF.L.U32 R11, R8, 0x1, RZ ;  /* 0x00000001080b7819 */ /* 0x000fe200000006ff */
[----:B------:R-:W-:Y:S01]  /*05b0*/  IMAD.SHL.U32 R7, R7, 0x2, RZ ;  /* 0x0000000207077824 */ /* 0x000fe200078e00ff */
[----:B------:R-:W-:Y:S01]  /*05c0*/  SHF.L.U32 R15, R6, 0x1, RZ ;  /* 0x00000001060f7819 */ /* 0x000fe200000006ff */
[----:B------:R-:W-:Y:S01]  /*05d0*/  IMAD.SHL.U32 R5, R5, 0x2, RZ ;  /* 0x0000000205057824 */ /* 0x000fe200078e00ff */
[----:B------:R-:W-:Y:S04]  /*05e0*/  STG.E desc[UR6][R2.64+0x8], R17 ;  /* 0x0000081102007986 */ /* 0x000fe8000c101906 */
        /* <DEDUP_REMOVED lines=9> */
[----:B------:R0:W-:Y:S02]  /*0680*/  STG.E desc[UR6][R2.64+0x34], R5 ;  /* 0x0000340502007986 */ /* 0x0001e4000c101906 */
[----:B0-----:R-:W-:-:S02]  /*0690*/  IMAD.MOV.U32 R2, RZ, RZ, R4 ;  /* 0x000000ffff027224 */ /* 0x001fc400078e0004 */
[----:B------:R-:W-:Y:S01]  /*06a0*/  IMAD.MOV.U32 R3, RZ, RZ, R9 ;  /* 0x000000ffff037224 */ /* 0x000fe200078e0009 */
[----:B------:R-:W-:Y:S06]  /*06b0*/  @!P1 BRA `(.L_x_7) ;  /* 0xfffffffc00249947 */ /* 0x000fec000383ffff */
.L_x_6:
[----:B------:R-:W-:Y:S05]  /*06c0*/  BSYNC.RECONVERGENT B1 ;  /* 0x0000000000017941 */ /* 0x000fea0003800200 */
.L_x_5:
[----:B------:R-:W-:Y:S01]  /*06d0*/  IADD3 R4, PT, PT, -R0, -0x1, RZ ;  /* 0xffffffff00047810 */ /* 0x000fe20007ffe1ff */
[----:B------:R-:W-:Y:S03]  /*06e0*/  BSSY.RECONVERGENT B1, `(.L_x_8) ;  /* 0x0000021000017945 */ /* 0x000fe60003800200 */
[----:B------:R-:W-:-:S13]  /*06f0*/  ISETP.GT.AND P1, PT, R4, 0x4, PT ;  /* 0x000000040400780c */ /* 0x000fda0003f24270 */
[----:B------:R-:W-:Y:S05]  /*0700*/  @!P1 BRA `(.L_x_9) ;  /* 0x0000000000789947 */ /* 0x000fea0003800000 */
[----:B------:R-:W2:Y:S04]  /*0710*/  LDG.E R4, desc[UR6][R2.64+-0x8] ;  /* 0xfffff80602047981 */ /* 0x000ea8000c1e1900 */
[----:B------:R-:W3:Y:S04]  /*0720*/  LDG.E R6, desc[UR6][R2.64+-0x4] ;  /* 0xfffffc0602067981 */ /* 0x000ee8000c1e1900 */
[----:B------:R-:W4:Y:S04]  /*0730*/  LDG.E R8, desc[UR6][R2.64] ;  /* 0x0000000602087981 */ /* 0x000f28000c1e1900 */
[----:B------:R-:W5:Y:S04]  /*0740*/  LDG.E R10, desc[UR6][R2.64+0x4] ;  /* 0x00000406020a7981 */ /* 0x000f68000c1e1900 */
[----:B------:R-:W5:Y:S04]  /*0750*/  LDG.E R12, desc[UR6][R2.64+0x8] ;  /* 0x00000806020c7981 */ /* 0x000f68000c1e1900 */
[----:B------:R-:W5:Y:S04]  /*0760*/  LDG.E R14, desc[UR6][R2.64+0xc] ;  /* 0x00000c06020e7981 */ /* 0x000f68000c1e1900 */
[----:B------:R-:W5:Y:S04]  /*0770*/  LDG.E R16, desc[UR6][R2.64+0x10] ;  /* 0x0000100602107981 */ /* 0x000f68000c1e1900 */
[----:B------:R-:W5:Y:S01]  /*0780*/  LDG.E R18, desc[UR6][R2.64+0x14] ;  /* 0x0000140602127981 */ /* 0x000f62000c1e1900 */
[----:B------:R-:W-:-:S02]  /*0790*/  PLOP3.LUT P0, PT, PT, PT, PT, 0x8, 0x80 ;  /* 0x000000000080781c */ /* 0x000fc40003f0e170 */
[----:B------:R-:W-:Y:S02]  /*07a0*/  IADD3 R0, PT, PT, R0, 0x8, RZ ;  /* 0x0000000800007810 */ /* 0x000fe40007ffe0ff */
[----:B--2---:R-:W-:Y:S02]  /*07b0*/  SHF.L.U32 R5, R4, 0x1, RZ ;  /* 0x0000000104057819 */ /* 0x004fe400000006ff */
[----:B------:R-:W-:Y:S01]  /*07c0*/  IADD3 R4, P1, PT, R2, 0x20, RZ ;  /* 0x0000002002047810 */ /* 0x000fe20007f3e0ff */
[----:B---3--:R-:W-:Y:S02]  /*07d0*/  IMAD.SHL.U32 R7, R6, 0x2, RZ ;  /* 0x0000000206077824 */ /* 0x008fe400078e00ff */
[----:B------:R0:W-:Y:S01]  /*07e0*/  STG.E desc[UR6][R2.64+-0x8], R5 ;  /* 0xfffff80502007986 */ /* 0x0001e2000c101906 */
[----:B----4-:R-:W-:-:S03]  /*07f0*/  IMAD.SHL.U32 R9, R8, 0x2, RZ ;  /* 0x0000000208097824 */ /* 0x010fc600078e00ff */
[----:B------:R-:W-:Y:S01]  /*0800*/  STG.E desc[UR6][R2.64+-0x4], R7 ;  /* 0xfffffc0702007986 */ /* 0x000fe2000c101906 */
[----:B-----5:R-:W-:-:S03]  /*0810*/  SHF.L.U32 R11, R10, 0x1, RZ ;  /* 0x000000010a0b7819 */ /* 0x020fc600000006ff */
[----:B------:R-:W-:Y:S01]  /*0820*/  STG.E desc[UR6][R2.64], R9 ;  /* 0x0000000902007986 */ /* 0x000fe2000c101906 */
[----:B------:R-:W-:-:S03]  /*0830*/  IMAD.SHL.U32 R13, R12, 0x2, RZ ;  /* 0x000000020c0d7824 */ /* 0x000fc600078e00ff */
[----:B------:R-:W-:Y:S01]  /*0840*/  STG.E desc[UR6][R2.64+0x4], R11 ;  /* 0x0000040b02007986 */ /* 0x000fe2000c101906 */
[----:B0-----:R-:W-:Y:S02]  /*0850*/  IMAD.X R5, RZ, RZ, R3, P1 ;  /* 0x000000ffff057224 */ /* 0x001fe400008e0603 */
[----:B------:R-:W-:Y:S01]  /*0860*/  IMAD.SHL.U32 R15, R14, 0x2, RZ ;  /* 0x000000020e0f7824 */ /* 0x000fe200078e00ff */
[----:B------:R-:W-:Y:S01]  /*0870*/  STG.E desc[UR6][R2.64+0x8], R13 ;  /* 0x0000080d02007986 */ /* 0x000fe2000c101906 */
[----:B------:R-:W-:-:S03]  /*0880*/  SHF.L.U32 R17, R16, 0x1, RZ ;  /* 0x0000000110117819 */ /* 0x000fc600000006ff */
[----:B------:R-:W-:Y:S01]  /*0890*/  STG.E desc[UR6][R2.64+0xc], R15 ;  /* 0x00000c0f02007986 */ /* 0x000fe2000c101906 */
[----:B------:R-:W-:-:S03]  /*08a0*/  IMAD.SHL.U32 R19, R18, 0x2, RZ ;  /* 0x0000000212137824 */ /* 0x000fc600078e00ff */
[----:B------:R-:W-:Y:S04]  /*08b0*/  STG.E desc[UR6][R2.64+0x10], R17 ;  /* 0x0000101102007986 */ /* 0x000fe8000c101906 */
[----:B------:R0:W-:Y:S02]  /*08c0*/  STG.E desc[UR6][R2.64+0x14], R19 ;  /* 0x0000141302007986 */ /* 0x0001e4000c101906 */
[----:B0-----:R-:W-:Y:S02]  /*08d0*/  IMAD.MOV.U32 R2, RZ, RZ, R4 ;  /* 0x000000ffff027224 */ /* 0x001fe400078e0004 */
[----:B------:R-:W-:-:S07]  /*08e0*/  IMAD.MOV.U32 R3, RZ, RZ, R5 ;  /* 0x000000ffff037224 */ /* 0x000fce00078e0005 */
.L_x_9:
[----:B------:R-:W-:Y:S05]  /*08f0*/  BSYNC.RECONVERGENT B1 ;  /* 0x0000000000017941 */ /* 0x000fea0003800200 */
.L_x_8:
[----:B------:R-:W-:-:S13]  /*0900*/  ISETP.NE.OR P0, PT, R0, -0x1, P0 ;  /* 0xffffffff0000780c */ /* 0x000fda0000705670 */
[----:B------:R-:W-:Y:S05]  /*0910*/  @!P0 EXIT ;  /* 0x000000000000894d */ /* 0x000fea0003800000 */
.L_x_4:
[----:B------:R-:W-:Y:S05]  /*0920*/  BSYNC.RECONVERGENT B0 ;  /* 0x0000000000007941 */ /* 0x000fea0003800200 */
.L_x_3:
[----:B------:R-:W2:Y:S04]  /*0930*/  LDG.E R4, desc[UR6][R2.64+-0x8] ;  /* 0xfffff80602047981 */ /* 0x000ea8000c1e1900 */
[----:B------:R-:W3:Y:S04]  /*0940*/  LDG.E R6, desc[UR6][R2.64+-0x4] ;  /* 0xfffffc0602067981 */ /* 0x000ee8000c1e1900 */
[----:B------:R-:W4:Y:S04]  /*0950*/  LDG.E R8, desc[UR6][R2.64] ;  /* 0x0000000602087981 */ /* 0x000f28000c1e1900 */
[----:B------:R-:W5:Y:S01]  /*0960*/  LDG.E R10, desc[UR6][R2.64+0x4] ;  /* 0x00000406020a7981 */ /* 0x000f62000c1e1900 */
[----:B------:R-:W-:-:S05]  /*0970*/  VIADD R0, R0, 0x4 ;  /* 0x0000000400007836 */ /* 0x000fca0000000000 */
[----:B------:R-:W-:Y:S02]  /*0980*/  ISETP.NE.AND P0, PT, R0, -0x1, PT ;  /* 0xffffffff0000780c */ /* 0x000fe40003f05270 */
[----:B--2---:R-:W-:Y:S02]  /*0990*/  SHF.L.U32 R5, R4, 0x1, RZ ;  /* 0x0000000104057819 */ /* 0x004fe400000006ff */
[----:B------:R-:W-:Y:S01]  /*09a0*/  IADD3 R4, P1, PT, R2, 0x10, RZ ;  /* 0x0000001002047810 */ /* 0x000fe20007f3e0ff */
[----:B---3--:R-:W-:Y:S02]  /*09b0*/  IMAD.SHL.U32 R7, R6, 0x2, RZ ;  /* 0x0000000206077824 */ /* 0x008fe400078e00ff */
[----:B------:R-:W-:Y:S02]  /*09c0*/  STG.E desc[UR6][R2.64+-0x8], R5 ;  /* 0xfffff80502007986 */ /* 0x000fe4000c101906 */
[----:B------:R-:W-:Y:S02]  /*09d0*/  IMAD.X R13, RZ, RZ, R3, P1 ;  /* 0x000000ffff0d7224 */ /* 0x000fe400008e0603 */
[----:B----4-:R-:W-:Y:S01]  /*09e0*/  IMAD.SHL.U32 R9, R8, 0x2, RZ ;  /* 0x0000000208097824 */ /* 0x010fe200078e00ff */
[----:B------:R-:W-:Y:S01]  /*09f0*/  STG.E desc[UR6][R2.64+-0x4], R7 ;  /* 0xfffffc0702007986 */ /* 0x000fe2000c101906 */
[----:B-----5:R-:W-:-:S03]  /*0a00*/  SHF.L.U32 R11, R10, 0x1, RZ ;  /* 0x000000010a0b7819 */ /* 0x020fc600000006ff */
[----:B------:R-:W-:Y:S04]  /*0a10*/  STG.E desc[UR6][R2.64], R9 ;  /* 0x0000000902007986 */ /* 0x000fe8000c101906 */
[----:B------:R0:W-:Y:S02]  /*0a20*/  STG.E desc[UR6][R2.64+0x4], R11 ;  /* 0x0000040b02007986 */ /* 0x0001e4000c101906 */
[----:B0-----:R-:W-:Y:S01]  /*0a30*/  MOV R2, R4 ;  /* 0x0000000400027202 */ /* 0x001fe20000000f00 */
[----:B------:R-:W-:Y:S01]  /*0a40*/  IMAD.MOV.U32 R3, RZ, RZ, R13 ;  /* 0x000000ffff037224 */ /* 0x000fe200078e000d */
[----:B------:R-:W-:Y:S06]  /*0a50*/  @P0 BRA `(.L_x_3) ;  /* 0xfffffffc00b40947 */ /* 0x000fec000383ffff */
[----:B------:R-:W-:Y:S05]  /*0a60*/  EXIT ;  /* 0x000000000000794d */ /* 0x000fea0003800000 */
.L_x_10:
[----:B------:R-:W-:-:S00]  /*0a70*/  BRA `(.L_x_10) ;  /* 0xfffffffc00fc7947 */ /* 0x000fc0000383ffff */
[----:B------:R-:W-:-:S00]  /*0a80*/  NOP ;  /* 0x0000000000007918 */ /* 0x000fc00000000000 */
[----:B------:R-:W-:-:S00]  /*0a90*/  NOP ;  /* 0x0000000000007918 */ /* 0x000fc00000000000 */
[----:B------:R-:W-:-:S00]  /*0aa0*/  NOP ;  /* 0x0000000000007918 */ /* 0x000fc00000000000 */
[----:B------:R-:W-:-:S00]  /*0ab0*/  NOP ;  /* 0x0000000000007918 */ /* 0x000fc00000000000 */
[----:B------:R-:W-:-:S00]  /*0ac0*/  NOP ;  /* 0x0000000000007918 */ /* 0x000fc00000000000 */
[----:B------:R-:W-:-:S00]  /*0ad0*/  NOP ;  /* 0x0000000000007918 */ /* 0x000fc00000000000 */
[----:B------:R-:W-:-:S00]  /*0ae0*/  NOP ;  /* 0x0000000000007918 */ /* 0x000fc00000000000 */
[----:B------:R-:W-:-:S00]  /*0af0*/  NOP ;  /* 0x0000000000007918 */ /* 0x000fc00000000000 */
.L_x_11:


//--------------------- .nv.shared.reserved.0     --------------------------
	.section	.nv.shared.reserved.0,"aw",@nobits
	.weak		__nv_reservedSMEM_offset_0_alias
	.size		__nv_reservedSMEM_offset_0_alias, 0, 64
	.other		__nv_reservedSMEM_offset_0_alias,@"STO_CUDA_RESERVED_SHARED STV_DEFAULT"
__nv_reservedSMEM_offset_0_alias:
	.zero		0
	.zero		64


//--------------------- .nv.constant0._Z11vecMultiplyPi --------------------------
	.section	.nv.constant0._Z11vecMultiplyPi,"a",@progbits
	.sectionflags	@""
	.align	4
.nv.constant0._Z11vecMultiplyPi:
	.zero		904


//--------------------- SYMBOLS --------------------------

	.type		.nv.reservedSmem.offset0,@object
	.size		.nv.reservedSmem.offset0,0x4
